	.headerflags	@"EF_CUDA_TEXMODE_UNIFIED EF_CUDA_64BIT_ADDRESS EF_CUDA_ACCELERATORS EF_CUDA_SM90 EF_CUDA_VIRTUAL_SM(EF_CUDA_SM90)"
	.elftype	@"ET_EXEC"


//--------------------- .nv.info                  --------------------------
	.section	.nv.info,"",@"SHT_CUDA_INFO"
	.align	4


	//----- nvinfo : EIATTR_REGCOUNT
	.align		4
        /*0000*/ 	.byte	0x04, 0x2f
        /*0002*/ 	.short	(.L_1 - .L_0)
	.align		4
.L_0:
        /*0004*/ 	.word	index@(triton_poi_fused__unsafe_index_add_mul_sub_4)
        /*0008*/ 	.word	0x0000001a


	//----- nvinfo : EIATTR_MIN_STACK_SIZE
	.align		4
.L_1:
        /*000c*/ 	.byte	0x04, 0x12
        /*000e*/ 	.short	(.L_3 - .L_2)
	.align		4
.L_2:
        /*0010*/ 	.word	index@(triton_poi_fused__unsafe_index_add_mul_sub_4)
        /*0014*/ 	.word	0x00000000


	//----- nvinfo : EIATTR_FRAME_SIZE
	.align		4
.L_3:
        /*0018*/ 	.byte	0x04, 0x11
        /*001a*/ 	.short	(.L_5 - .L_4)
	.align		4
.L_4:
        /*001c*/ 	.word	index@(triton_poi_fused__unsafe_index_add_mul_sub_4)
        /*0020*/ 	.word	0x00000000


	//----- nvinfo : EIATTR_MIN_STACK_SIZE
	.align		4
.L_5:
        /*0024*/ 	.byte	0x04, 0x12
        /*0026*/ 	.short	(.L_7 - .L_6)
	.align		4
.L_6:
        /*0028*/ 	.word	index@(triton_poi_fused__unsafe_index_add_mul_sub_4)
        /*002c*/ 	.word	0x00000000
.L_7:


//--------------------- .nv.info.triton_poi_fused__unsafe_index_add_mul_sub_4 --------------------------
	.section	.nv.info.triton_poi_fused__unsafe_index_add_mul_sub_4,"",@"SHT_CUDA_INFO"
	.sectionflags	@""
	.align	4


	//----- nvinfo : EIATTR_CUDA_API_VERSION
	.align		4
        /*0000*/ 	.byte	0x04, 0x37
        /*0002*/ 	.short	(.L_9 - .L_8)
.L_8:
        /*0004*/ 	.word	0x0000007c


	//----- nvinfo : EIATTR_KPARAM_INFO
	.align		4
.L_9:
        /*0008*/ 	.byte	0x04, 0x17
        /*000a*/ 	.short	(.L_11 - .L_10)
.L_10:
        /*000c*/ 	.word	0x00000000
        /*0010*/ 	.short	0x0008
        /*0012*/ 	.short	0x0040
        /*0014*/ 	.byte	0x00, 0xf0, 0x11, 0x00


	//----- nvinfo : EIATTR_KPARAM_INFO
	.align		4
.L_11:
        /*0018*/ 	.byte	0x04, 0x17
        /*001a*/ 	.short	(.L_13 - .L_12)
.L_12:
        /*001c*/ 	.word	0x00000000
        /*0020*/ 	.short	0x0007
        /*0022*/ 	.short	0x0038
        /*0024*/ 	.byte	0x00, 0xf4, 0x21, 0x00


	//----- nvinfo : EIATTR_KPARAM_INFO
	.align		4
.L_13:
        /*0028*/ 	.byte	0x04, 0x17
        /*002a*/ 	.short	(.L_15 - .L_14)
.L_14:
        /*002c*/ 	.word	0x00000000
        /*0030*/ 	.short	0x0006
        /*0032*/ 	.short	0x0030
        /*0034*/ 	.byte	0x00, 0xf4, 0x21, 0x00


	//----- nvinfo : EIATTR_KPARAM_INFO
	.align		4
.L_15:
        /*0038*/ 	.byte	0x04, 0x17
        /*003a*/ 	.short	(.L_17 - .L_16)
.L_16:
        /*003c*/ 	.word	0x00000000
        /*0040*/ 	.short	0x0005
        /*0042*/ 	.short	0x0028
        /*0044*/ 	.byte	0x00, 0xf4, 0x21, 0x00


	//----- nvinfo : EIATTR_KPARAM_INFO
	.align		4
.L_17:
        /*0048*/ 	.byte	0x04, 0x17
        /*004a*/ 	.short	(.L_19 - .L_18)
.L_18:
        /*004c*/ 	.word	0x00000000
        /*0050*/ 	.short	0x0004
        /*0052*/ 	.short	0x0020
        /*0054*/ 	.byte	0x00, 0xf4, 0x21, 0x00


	//----- nvinfo : EIATTR_KPARAM_INFO
	.align		4
.L_19:
        /*0058*/ 	.byte	0x04, 0x17
        /*005a*/ 	.short	(.L_21 - .L_20)
.L_20:
        /*005c*/ 	.word	0x00000000
        /*0060*/ 	.short	0x0003
        /*0062*/ 	.short	0x0018
        /*0064*/ 	.byte	0x00, 0xf4, 0x21, 0x00


	//----- nvinfo : EIATTR_KPARAM_INFO
	.align		4
.L_21:
        /*0068*/ 	.byte	0x04, 0x17
        /*006a*/ 	.short	(.L_23 - .L_22)
.L_22:
        /*006c*/ 	.word	0x00000000
        /*0070*/ 	.short	0x0002
        /*0072*/ 	.short	0x0010
        /*0074*/ 	.byte	0x00, 0xf4, 0x21, 0x00


	//----- nvinfo : EIATTR_KPARAM_INFO
	.align		4
.L_23:
        /*0078*/ 	.byte	0x04, 0x17
        /*007a*/ 	.short	(.L_25 - .L_24)
.L_24:
        /*007c*/ 	.word	0x00000000
        /*0080*/ 	.short	0x0001
        /*0082*/ 	.short	0x0008
        /*0084*/ 	.byte	0x00, 0xf4, 0x21, 0x00


	//----- nvinfo : EIATTR_KPARAM_INFO
	.align		4
.L_25:
        /*0088*/ 	.byte	0x04, 0x17
        /*008a*/ 	.short	(.L_27 - .L_26)
.L_26:
        /*008c*/ 	.word	0x00000000
        /*0090*/ 	.short	0x0000
        /*0092*/ 	.short	0x0000
        /*0094*/ 	.byte	0x00, 0xf4, 0x21, 0x00


	//----- nvinfo : EIATTR_SPARSE_MMA_MASK
	.align		4
.L_27:
        /*0098*/ 	.byte	0x03, 0x50
        /*009a*/ 	.short	0x0000


	//----- nvinfo : EIATTR_MAXREG_COUNT
	.align		4
        /*009c*/ 	.byte	0x03, 0x1b
        /*009e*/ 	.short	0x00ff


	//----- nvinfo : EIATTR_EXIT_INSTR_OFFSETS
	.align		4
        /*00a0*/ 	.byte	0x04, 0x1c
        /*00a2*/ 	.short	(.L_29 - .L_28)


	//   ....[0]....
.L_28:
        /*00a4*/ 	.word	0x00000600


	//   ....[1]....
        /*00a8*/ 	.word	0x00000620


	//----- nvinfo : EIATTR_REQNTID
	.align		4
.L_29:
        /*00ac*/ 	.byte	0x04, 0x10
        /*00ae*/ 	.short	(.L_31 - .L_30)
.L_30:
        /*00b0*/ 	.word	0x00000080
        /*00b4*/ 	.word	0x00000001
        /*00b8*/ 	.word	0x00000001


	//----- nvinfo : EIATTR_CBANK_PARAM_SIZE
	.align		4
.L_31:
        /*00bc*/ 	.byte	0x03, 0x19
        /*00be*/ 	.short	0x0044


	//----- nvinfo : EIATTR_PARAM_CBANK
	.align		4
        /*00c0*/ 	.byte	0x04, 0x0a
        /*00c2*/ 	.short	(.L_33 - .L_32)
	.align		4
.L_32:
        /*00c4*/ 	.word	index@(.nv.constant0.triton_poi_fused__unsafe_index_add_mul_sub_4)
        /*00c8*/ 	.short	0x0210
        /*00ca*/ 	.short	0x0044


	//----- nvinfo : EIATTR_SW_WAR
	.align		4
.L_33:
        /*00cc*/ 	.byte	0x04, 0x36
        /*00ce*/ 	.short	(.L_35 - .L_34)
.L_34:
        /*00d0*/ 	.word	0x00000008
.L_35:


//--------------------- .nv.callgraph             --------------------------
	.section	.nv.callgraph,"",@"SHT_CUDA_CALLGRAPH"
	.align	4
	.sectionentsize	8
	.align		4
        /*0000*/ 	.word	0x00000000
	.align		4
        /*0004*/ 	.word	0xffffffff
	.align		4
        /*0008*/ 	.word	0x00000000
	.align		4
        /*000c*/ 	.word	0xfffffffe
	.align		4
        /*0010*/ 	.word	0x00000000
	.align		4
        /*0014*/ 	.word	0xfffffffd
	.align		4
        /*0018*/ 	.word	0x00000000
	.align		4
        /*001c*/ 	.word	0xfffffffc


//--------------------- .text.triton_poi_fused__unsafe_index_add_mul_sub_4 --------------------------
	.section	.text.triton_poi_fused__unsafe_index_add_mul_sub_4,"ax",@progbits
	.align	128
        .global         triton_poi_fused__unsafe_index_add_mul_sub_4
        .type           triton_poi_fused__unsafe_index_add_mul_sub_4,@function
        .size           triton_poi_fused__unsafe_index_add_mul_sub_4,(.L_x_1 - triton_poi_fused__unsafe_index_add_mul_sub_4)
        .other          triton_poi_fused__unsafe_index_add_mul_sub_4,@"STO_CUDA_ENTRY STV_DEFAULT"
triton_poi_fused__unsafe_index_add_mul_sub_4:
.text.triton_poi_fused__unsafe_index_add_mul_sub_4:
[----:B------:R-:W0:Y:S01]  /*0000*/  LDC R1, c[0x0][0x28] ;  /* 0x00000a00ff017b82 */ /* 0x000e220000000800 */
[----:B------:R-:W1:Y:S07]  /*0010*/  S2R R0, SR_TID.X ;  /* 0x0000000000007919 */ /* 0x000e6e0000002100 */
[----:B------:R-:W2:Y:S01]  /*0020*/  LDC.64 R18, c[0x0][0x218] ;  /* 0x00008600ff127b82 */ /* 0x000ea20000000a00 */
[----:B------:R-:W-:Y:S01]  /*0030*/  CS2R R8, SRZ ;  /* 0x0000000000087805 */ /* 0x000fe2000001ff00 */
[----:B------:R-:W-:Y:S01]  /*0040*/  ULDC.64 UR4, c[0x0][0x208] ;  /* 0x0000820000047ab9 */ /* 0x000fe20000000a00 */
[----:B------:R-:W3:Y:S05]  /*0050*/  S2R R3, SR_CTAID.X ;  /* 0x0000000000037919 */ /* 0x000eea0000002500 */
[----:B------:R-:W4:Y:S08]  /*0060*/  LDC.64 R12, c[0x0][0x240] ;  /* 0x00009000ff0c7b82 */ /* 0x000f300000000a00 */
[----:B------:R-:W5:Y:S01]  /*0070*/  LDC.64 R14, c[0x0][0x220] ;  /* 0x00008800ff0e7b82 */ /* 0x000f620000000a00 */
[----:B------:R-:W-:Y:S01]  /*0080*/  CS2R R10, SRZ ;  /* 0x00000000000a7805 */ /* 0x000fe2000001ff00 */
[----:B------:R-:W-:Y:S01]  /*0090*/  ULDC.64 UR6, c[0x0][0x228] ;  /* 0x00008a0000067ab9 */ /* 0x000fe20000000a00 */
[----:B-1----:R-:W-:-:S05]  /*00a0*/  LOP3.LUT R0, R0, 0x7f, RZ, 0xc0, !PT ;  /* 0x0000007f00007812 */ /* 0x002fca00078ec0ff */
[----:B---3--:R-:W-:-:S05]  /*00b0*/  IMAD R0, R3, 0x80, R0 ;  /* 0x0000008003007824 */ /* 0x008fca00078e0200 */
[----:B------:R-:W-:Y:S02]  /*00c0*/  SHF.R.S32.HI R5, RZ, 0x1f, R0 ;  /* 0x0000001fff057819 */ /* 0x000fe40000011400 */
[----:B------:R-:W-:Y:S02]  /*00d0*/  ISETP.GE.AND P0, PT, R0, 0x400, PT ;  /* 0x000004000000780c */ /* 0x000fe40003f06270 */
[----:B------:R-:W-:Y:S02]  /*00e0*/  LEA.HI R6, R5, R0, RZ, 0x3 ;  /* 0x0000000005067211 */ /* 0x000fe400078f18ff */
[----:B------:R-:W1:Y:S02]  /*00f0*/  LDC.64 R4, c[0x0][0x230] ;  /* 0x00008c00ff047b82 */ /* 0x000e640000000a00 */
[----:B------:R-:W-:Y:S02]  /*0100*/  SHF.R.S32.HI R2, RZ, 0x3, R6 ;  /* 0x00000003ff027819 */ /* 0x000fe40000011406 */
[----:B------:R-:W-:-:S02]  /*0110*/  LOP3.LUT R17, R6, 0xfffffff8, RZ, 0xc0, !PT ;  /* 0xfffffff806117812 */ /* 0x000fc400078ec0ff */
[----:B------:R-:W-:-:S03]  /*0120*/  LEA.HI R7, R2, R2, RZ, 0x3 ;  /* 0x0000000202077211 */ /* 0x000fc600078f18ff */
[----:B------:R-:W-:Y:S01]  /*0130*/  IMAD.IADD R17, R0, 0x1, -R17 ;  /* 0x0000000100117824 */ /* 0x000fe200078e0a11 */
[----:B------:R-:W-:-:S05]  /*0140*/  LOP3.LUT R7, R7, 0xfffffff8, RZ, 0xc0, !PT ;  /* 0xfffffff807077812 */ /* 0x000fca00078ec0ff */
[----:B------:R-:W-:-:S04]  /*0150*/  IMAD.IADD R2, R2, 0x1, -R7 ;  /* 0x0000000102027824 */ /* 0x000fc800078e0a07 */
[----:B--2---:R-:W-:Y:S01]  /*0160*/  IMAD.WIDE R18, R2, 0x8, R18 ;  /* 0x0000000802127825 */ /* 0x004fe200078e0212 */
[----:B------:R-:W-:-:S04]  /*0170*/  CS2R R6, SRZ ;  /* 0x0000000000067805 */ /* 0x000fc8000001ff00 */
[----:B------:R-:W2:Y:S01]  /*0180*/  @!P0 LDG.E.EL.64 R8, desc[UR4][R18.64] ;  /* 0x0000000412088981 */ /* 0x000ea2000c2e1b00 */
[----:B----4-:R-:W-:-:S04]  /*0190*/  IMAD.WIDE R22, R2, 0x8, R12 ;  /* 0x0000000802167825 */ /* 0x010fc800078e020c */
[C---:B-----5:R-:W-:Y:S01]  /*01a0*/  IMAD.WIDE R14, R17.reuse, 0x8, R14 ;  /* 0x00000008110e7825 */ /* 0x060fe200078e020e */
[----:B------:R-:W3:Y:S01]  /*01b0*/  @!P0 LDG.E.EL.64 R6, desc[UR4][R22.64] ;  /* 0x0000000416068981 */ /* 0x000ee2000c2e1b00 */
[----:B------:R-:W-:Y:S02]  /*01c0*/  CS2R R12, SRZ ;  /* 0x00000000000c7805 */ /* 0x000fe4000001ff00 */
[C---:B-1----:R-:W-:Y:S01]  /*01d0*/  IMAD.WIDE R20, R17.reuse, 0x8, R4 ;  /* 0x0000000811147825 */ /* 0x042fe200078e0204 */
[----:B------:R-:W4:Y:S01]  /*01e0*/  @!P0 LDG.E.EL.64 R10, desc[UR4][R14.64] ;  /* 0x000000040e0a8981 */ /* 0x000f22000c2e1b00 */
[----:B------:R-:W1:Y:S03]  /*01f0*/  LDC.64 R4, c[0x0][0x238] ;  /* 0x00008e00ff047b82 */ /* 0x000e660000000a00 */
[----:B------:R5:W4:Y:S01]  /*0200*/  @!P0 LDG.E.EL.64 R12, desc[UR4][R20.64] ;  /* 0x00000004140c8981 */ /* 0x000b22000c2e1b00 */
[----:B------:R-:W-:Y:S01]  /*0210*/  SHF.R.S32.HI R3, RZ, 0x18, R3 ;  /* 0x00000018ff037819 */ /* 0x000fe20000011403 */
[----:B-1----:R-:W-:-:S03]  /*0220*/  IMAD.WIDE R4, R17, 0x4, R4 ;  /* 0x0000000411047825 */ /* 0x002fc600078e0204 */
[----:B------:R-:W-:-:S04]  /*0230*/  SGXT R3, R3, 0x1 ;  /* 0x000000010303781a */ /* 0x000fc80000000200 */
[----:B------:R-:W-:Y:S02]  /*0240*/  LEA.HI R3, R3, R0, RZ, 0x6 ;  /* 0x0000000003037211 */ /* 0x000fe400078f30ff */
[----:B0----5:R-:W-:Y:S01]  /*0250*/  CS2R R20, SRZ ;  /* 0x0000000000147805 */ /* 0x021fe2000001ff00 */
[----:B------:R-:W-:Y:S01]  /*0260*/  IMAD.MOV.U32 R22, RZ, RZ, RZ ;  /* 0x000000ffff167224 */ /* 0x000fe200078e00ff */
[----:B--2---:R-:W-:-:S04]  /*0270*/  SHF.R.U32.HI R19, RZ, 0x1d, R9 ;  /* 0x0000001dff137819 */ /* 0x004fc80000011609 */
[----:B------:R-:W-:Y:S02]  /*0280*/  LOP3.LUT R19, R19, 0x4, RZ, 0xc0, !PT ;  /* 0x0000000413137812 */ /* 0x000fe400078ec0ff */
[----:B---3--:R-:W-:Y:S02]  /*0290*/  SHF.R.U32.HI R14, RZ, 0x1d, R7 ;  /* 0x0000001dff0e7819 */ /* 0x008fe40000011607 */
[----:B------:R-:W-:Y:S02]  /*02a0*/  IADD3 R8, P1, R8, R19, RZ ;  /* 0x0000001308087210 */ /* 0x000fe40007f3e0ff */
[----:B----4-:R-:W-:-:S03]  /*02b0*/  LEA R16, P2, R10, UR6, 0x2 ;  /* 0x000000060a107c11 */ /* 0x010fc6000f8410ff */
[----:B------:R-:W-:Y:S01]  /*02c0*/  IMAD.X R17, RZ, RZ, R9, P1 ;  /* 0x000000ffff117224 */ /* 0x000fe200008e0609 */
[----:B------:R-:W-:Y:S02]  /*02d0*/  LOP3.LUT R9, R14, 0x4, RZ, 0xc0, !PT ;  /* 0x000000040e097812 */ /* 0x000fe400078ec0ff */
[--C-:B------:R-:W-:Y:S02]  /*02e0*/  SHF.R.U32.HI R15, RZ, 0x1b, R11.reuse ;  /* 0x0000001bff0f7819 */ /* 0x100fe4000001160b */
[----:B------:R-:W-:Y:S02]  /*02f0*/  LEA.HI.X R10, R10, UR7, R11, 0x2, P2 ;  /* 0x000000070a0a7c11 */ /* 0x000fe400090f140b */
[----:B------:R-:W-:Y:S02]  /*0300*/  IADD3 R6, P3, R6, R9, RZ ;  /* 0x0000000906067210 */ /* 0x000fe40007f7e0ff */
[----:B------:R-:W-:Y:S02]  /*0310*/  SHF.R.U32.HI R11, RZ, 0x1b, R13 ;  /* 0x0000001bff0b7819 */ /* 0x000fe4000001160d */
[----:B------:R-:W-:Y:S01]  /*0320*/  LEA R14, P1, R12, UR6, 0x2 ;  /* 0x000000060c0e7c11 */ /* 0x000fe2000f8210ff */
[----:B------:R-:W-:Y:S01]  /*0330*/  IMAD.X R7, RZ, RZ, R7, P3 ;  /* 0x000000ffff077224 */ /* 0x000fe200018e0607 */
[----:B------:R-:W-:-:S02]  /*0340*/  LOP3.LUT R9, R11, 0x10, RZ, 0xc0, !PT ;  /* 0x000000100b097812 */ /* 0x000fc400078ec0ff */
[----:B------:R-:W-:Y:S02]  /*0350*/  LOP3.LUT R15, R15, 0x10, RZ, 0xc0, !PT ;  /* 0x000000100f0f7812 */ /* 0x000fe400078ec0ff */
[----:B------:R-:W-:Y:S02]  /*0360*/  LEA.HI.X R12, R12, UR7, R13, 0x2, P1 ;  /* 0x000000070c0c7c11 */ /* 0x000fe400088f140d */
[----:B------:R-:W-:Y:S02]  /*0370*/  IADD3 R9, P1, R9, R14, RZ ;  /* 0x0000000e09097210 */ /* 0x000fe40007f3e0ff */
[----:B------:R-:W-:Y:S02]  /*0380*/  IADD3 R15, P2, R15, R16, RZ ;  /* 0x000000100f0f7210 */ /* 0x000fe40007f5e0ff */
[C---:B------:R-:W-:Y:S01]  /*0390*/  SHF.L.U64.HI R14, R8.reuse, 0x4, R17 ;  /* 0x00000004080e7819 */ /* 0x040fe20000010211 */
[----:B------:R-:W-:Y:S01]  /*03a0*/  IMAD.SHL.U32 R8, R8, 0x10, RZ ;  /* 0x0000001008087824 */ /* 0x000fe200078e00ff */
[C---:B------:R-:W-:Y:S01]  /*03b0*/  SHF.L.U64.HI R18, R6.reuse, 0x4, R7 ;  /* 0x0000000406127819 */ /* 0x040fe20000010207 */
[----:B------:R-:W-:-:S02]  /*03c0*/  IMAD.SHL.U32 R6, R6, 0x10, RZ ;  /* 0x0000001006067824 */ /* 0x000fc400078e00ff */
[----:B------:R-:W-:Y:S01]  /*03d0*/  IMAD.X R7, RZ, RZ, R10, P2 ;  /* 0x000000ffff077224 */ /* 0x000fe200010e060a */
[----:B------:R-:W-:Y:S01]  /*03e0*/  IADD3 R16, P2, R8, R15, RZ ;  /* 0x0000000f08107210 */ /* 0x000fe20007f5e0ff */
[----:B------:R-:W-:Y:S01]  /*03f0*/  IMAD.X R13, RZ, RZ, R12, P1 ;  /* 0x000000ffff0d7224 */ /* 0x000fe200008e060c */
[----:B------:R-:W-:Y:S02]  /*0400*/  IADD3 R10, P4, R6, R15, RZ ;  /* 0x0000000f060a7210 */ /* 0x000fe40007f9e0ff */
[----:B------:R-:W-:Y:S02]  /*0410*/  IADD3 R8, P3, R9, R8, RZ ;  /* 0x0000000809087210 */ /* 0x000fe40007f7e0ff */
[----:B------:R-:W-:Y:S01]  /*0420*/  IADD3 R6, P5, R6, R9, RZ ;  /* 0x0000000906067210 */ /* 0x000fe20007fbe0ff */
[--C-:B------:R-:W-:Y:S02]  /*0430*/  IMAD.X R17, R14, 0x1, R7.reuse, P2 ;  /* 0x000000010e117824 */ /* 0x100fe400010e0607 */
[----:B------:R-:W-:-:S02]  /*0440*/  IMAD.X R11, R18, 0x1, R7, P4 ;  /* 0x00000001120b7824 */ /* 0x000fc400020e0607 */
[----:B------:R-:W-:Y:S02]  /*0450*/  IMAD.X R9, R13, 0x1, R14, P3 ;  /* 0x000000010d097824 */ /* 0x000fe400018e060e */
[----:B------:R-:W-:Y:S02]  /*0460*/  IMAD.X R7, R18, 0x1, R13, P5 ;  /* 0x0000000112077824 */ /* 0x000fe400028e060d */
[----:B------:R-:W0:Y:S01]  /*0470*/  LDC.64 R12, c[0x0][0x248] ;  /* 0x00009200ff0c7b82 */ /* 0x000e220000000a00 */
[----:B------:R-:W-:Y:S01]  /*0480*/  SHF.R.S32.HI R15, RZ, 0x6, R3 ;  /* 0x00000006ff0f7819 */ /* 0x000fe20000011403 */
[----:B------:R-:W-:-:S04]  /*0490*/  IMAD.MOV.U32 R14, RZ, RZ, RZ ;  /* 0x000000ffff0e7224 */ /* 0x000fc800078e00ff */
[----:B------:R-:W-:Y:S02]  /*04a0*/  IMAD.SHL.U32 R15, R15, 0x10, RZ ;  /* 0x000000100f0f7824 */ /* 0x000fe400078e00ff */
[----:B------:R-:W-:Y:S02]  /*04b0*/  IMAD.MOV.U32 R3, RZ, RZ, RZ ;  /* 0x000000ffff037224 */ /* 0x000fe400078e00ff */
[----:B------:R-:W-:-:S04]  /*04c0*/  IMAD.WIDE R16, R15, 0x4, R16 ;  /* 0x000000040f107825 */ /* 0x000fc800078e0210 */
[C---:B------:R-:W-:Y:S01]  /*04d0*/  IMAD.WIDE R10, R15.reuse, 0x4, R10 ;  /* 0x000000040f0a7825 */ /* 0x040fe200078e020a */
[----:B------:R-:W2:Y:S03]  /*04e0*/  @!P0 LDG.E.EL R14, desc[UR4][R16.64] ;  /* 0x00000004100e8981 */ /* 0x000ea6000c2e1900 */
[C---:B------:R-:W-:Y:S01]  /*04f0*/  IMAD.WIDE R8, R15.reuse, 0x4, R8 ;  /* 0x000000040f087825 */ /* 0x040fe200078e0208 */
[----:B------:R-:W3:Y:S03]  /*0500*/  @!P0 LDG.E.EL R3, desc[UR4][R10.64] ;  /* 0x000000040a038981 */ /* 0x000ee6000c2e1900 */
[----:B------:R-:W-:Y:S01]  /*0510*/  IMAD.WIDE R18, R15, 0x4, R6 ;  /* 0x000000040f127825 */ /* 0x000fe200078e0206 */
[----:B------:R-:W2:Y:S01]  /*0520*/  @!P0 LDG.E.EL R21, desc[UR4][R8.64] ;  /* 0x0000000408158981 */ /* 0x000ea2000c2e1900 */
[----:B------:R-:W1:Y:S02]  /*0530*/  LDC.64 R6, c[0x0][0x210] ;  /* 0x00008400ff067b82 */ /* 0x000e640000000a00 */
[----:B------:R-:W-:Y:S01]  /*0540*/  IMAD.MOV.U32 R15, RZ, RZ, RZ ;  /* 0x000000ffff0f7224 */ /* 0x000fe200078e00ff */
[----:B------:R-:W3:Y:S01]  /*0550*/  @!P0 LDG.E.EL R22, desc[UR4][R18.64] ;  /* 0x0000000412168981 */ /* 0x000ee2000c2e1900 */
[----:B0-----:R-:W-:-:S04]  /*0560*/  IMAD.WIDE R12, R2, 0x4, R12 ;  /* 0x00000004020c7825 */ /* 0x001fc800078e020c */
[----:B------:R-:W4:Y:S04]  /*0570*/  @!P0 LDG.E.EL R15, desc[UR4][R4.64] ;  /* 0x00000004040f8981 */ /* 0x000f28000c2e1900 */
[----:B------:R-:W5:Y:S01]  /*0580*/  @!P0 LDG.E.EL R20, desc[UR4][R12.64] ;  /* 0x000000040c148981 */ /* 0x000f62000c2e1900 */
[----:B--2---:R-:W-:Y:S01]  /*0590*/  FADD R21, R21, -R14 ;  /* 0x8000000e15157221 */ /* 0x004fe20000000000 */
[----:B---3--:R-:W-:-:S03]  /*05a0*/  FADD R22, R22, -R3 ;  /* 0x8000000316167221 */ /* 0x008fc60000000000 */
[-C--:B----4-:R-:W-:Y:S01]  /*05b0*/  FFMA R21, R21, R15.reuse, R14 ;  /* 0x0000000f15157223 */ /* 0x090fe2000000000e */
[----:B------:R-:W-:-:S04]  /*05c0*/  FFMA R22, R22, R15, R3 ;  /* 0x0000000f16167223 */ /* 0x000fc80000000003 */
[----:B------:R-:W-:Y:S01]  /*05d0*/  FADD R22, -R21, R22 ;  /* 0x0000001615167221 */ /* 0x000fe20000000100 */
[----:B-1----:R-:W-:-:S04]  /*05e0*/  IMAD.WIDE R2, R0, 0x4, R6 ;  /* 0x0000000400027825 */ /* 0x002fc800078e0206 */
[----:B-----5:R-:W-:Y:S01]  /*05f0*/  FFMA R21, R22, R20, R21 ;  /* 0x0000001416157223 */ /* 0x020fe20000000015 */
[----:B------:R-:W-:Y:S06]  /*0600*/  @P0 EXIT ;  /* 0x000000000000094d */ /* 0x000fec0003800000 */
[----:B------:R-:W-:Y:S01]  /*0610*/  STG.E desc[UR4][R2.64], R21 ;  /* 0x0000001502007986 */ /* 0x000fe2000c101904 */
[----:B------:R-:W-:Y:S05]  /*0620*/  EXIT ;  /* 0x000000000000794d */ /* 0x000fea0003800000 */
.L_x_0:
[----:B------:R-:W-:-:S00]  /*0630*/  BRA `(.L_x_0) ;  /* 0xfffffffc00fc7947 */ /* 0x000fc0000383ffff */
[----:B------:R-:W-:-:S00]  /*0640*/  NOP ;  /* 0x0000000000007918 */ /* 0x000fc00000000000 */
        /* <DEDUP_REMOVED lines=11> */
.L_x_1:


//--------------------- .nv.constant0.triton_poi_fused__unsafe_index_add_mul_sub_4 --------------------------
	.section	.nv.constant0.triton_poi_fused__unsafe_index_add_mul_sub_4,"a",@progbits
	.sectionflags	@""
	.align	4
.nv.constant0.triton_poi_fused__unsafe_index_add_mul_sub_4:
	.zero		596
